//
// Generated by NVIDIA NVVM Compiler
//
// Compiler Build ID: CL-36424714
// Cuda compilation tools, release 13.0, V13.0.88
// Based on NVVM 20.0.0
//

.version 9.0
.target sm_100
.address_size 64

	// .globl	_Z14distanceKernelPfS_f
.extern .func  (.param .b32 func_retval0) vprintf
(
	.param .b64 vprintf_param_0,
	.param .b64 vprintf_param_1
)
;
.global .align 1 .b8 $str[4] = {37, 102, 10};

.visible .entry _Z14distanceKernelPfS_f(
	.param .u64 .ptr .align 1 _Z14distanceKernelPfS_f_param_0,
	.param .u64 .ptr .align 1 _Z14distanceKernelPfS_f_param_1,
	.param .f32 _Z14distanceKernelPfS_f_param_2
)
{
	.local .align 8 .b8 	__local_depot0[8];
	.reg .b64 	%SP;
	.reg .b64 	%SPL;
	.reg .b32 	%r<7>;
	.reg .b32 	%f<6>;
	.reg .b64 	%rd<12>;
	.reg .b64 	%fd<2>;

	mov.u64 	%SPL, __local_depot0;
	cvta.local.u64 	%SP, %SPL;
	ld.param.u64 	%rd1, [_Z14distanceKernelPfS_f_param_0];
	ld.param.u64 	%rd2, [_Z14distanceKernelPfS_f_param_1];
	ld.param.f32 	%f1, [_Z14distanceKernelPfS_f_param_2];
	cvta.to.global.u64 	%rd3, %rd1;
	cvta.to.global.u64 	%rd4, %rd2;
	add.u64 	%rd5, %SP, 0;
	add.u64 	%rd6, %SPL, 0;
	mov.u32 	%r1, %ctaid.x;
	mov.u32 	%r2, %ntid.x;
	mov.u32 	%r3, %tid.x;
	mad.lo.s32 	%r4, %r1, %r2, %r3;
	mul.wide.s32 	%rd7, %r4, 4;
	add.s64 	%rd8, %rd4, %rd7;
	ld.global.f32 	%f2, [%rd8];
	sub.f32 	%f3, %f1, %f2;
	mul.f32 	%f4, %f3, %f3;
	sqrt.rn.f32 	%f5, %f4;
	add.s64 	%rd9, %rd3, %rd7;
	st.global.f32 	[%rd9], %f5;
	cvt.f64.f32 	%fd1, %f5;
	st.local.f64 	[%rd6], %fd1;
	mov.u64 	%rd10, $str;
	cvta.global.u64 	%rd11, %rd10;
	{ // callseq 0, 0
	.param .b64 param0;
	st.param.b64 	[param0], %rd11;
	.param .b64 param1;
	st.param.b64 	[param1], %rd5;
	.param .b32 retval0;
	call.uni (retval0), 
	vprintf, 
	(
	param0, 
	param1
	);
	ld.param.b32 	%r5, [retval0];
	} // callseq 0
	ret;

}


// ===== COMPILED SASS (sm_100) =====

	.target	sm_100

	.elftype	@"ET_EXEC"


//--------------------- .note.nv.tkinfo           --------------------------
	.section	.note.nv.tkinfo,"",@"SHT_NOTE"
	.sectionflags	@"SHF_NOTE_NV_TKINFO"
	.tkinfo
        /*0018*/ 	.word	0x00000002
        /*0030*/ 	.string	""
        /*0030*/ 	.string	"ptxas"
        /*0030*/ 	.string	"Cuda compilation tools, release 13.0, V13.0.88"
        /*0030*/ 	.string	"Build cuda_13.0.r13.0/compiler.36424714_0"
        /*0030*/ 	.string	"-arch sm_100 -m 64 "



//--------------------- .note.nv.cuinfo           --------------------------
	.section	.note.nv.cuinfo,"",@"SHT_NOTE"
	.sectionflags	@"SHF_NOTE_NV_CUINFO"
        /*0018*/ 	.short	0x0002
        /*001a*/ 	.short	0x0064
        /*001c*/ 	.short	0x0082
	.zero		2


//--------------------- .nv.info                  --------------------------
	.section	.nv.info,"",@"SHT_CUDA_INFO"
	.align	4


	//----- nvinfo : EIATTR_REGCOUNT
	.align		4
        /*0000*/ 	.byte	0x04, 0x2f
        /*0002*/ 	.short	(.L_2 - .L_1)
	.align		4
.L_1:
        /*0004*/ 	.word	index@(_Z14distanceKernelPfS_f)
        /*0008*/ 	.word	0x00000018


	//----- nvinfo : EIATTR_FRAME_SIZE
	.align		4
.L_2:
        /*000c*/ 	.byte	0x04, 0x11
        /*000e*/ 	.short	(.L_4 - .L_3)
	.align		4
.L_3:
        /*0010*/ 	.word	index@($__internal_0_$__cuda_sm20_sqrt_rn_f32_slowpath)
        /*0014*/ 	.word	0x00000008


	//----- nvinfo : EIATTR_FRAME_SIZE
	.align		4
.L_4:
        /*0018*/ 	.byte	0x04, 0x11
        /*001a*/ 	.short	(.L_6 - .L_5)
	.align		4
.L_5:
        /*001c*/ 	.word	index@(_Z14distanceKernelPfS_f)
        /*0020*/ 	.word	0x00000008


	//----- nvinfo : EIATTR_MIN_STACK_SIZE
	.align		4
.L_6:
        /*0024*/ 	.byte	0x04, 0x12
        /*0026*/ 	.short	(.L_8 - .L_7)
	.align		4
.L_7:
        /*0028*/ 	.word	index@(_Z14distanceKernelPfS_f)
        /*002c*/ 	.word	0x00000008
.L_8:


//--------------------- .nv.compat                --------------------------
	.section	.nv.compat,"",@"SHT_CUDA_COMPAT_INFO"
	.align	4
        /*0000*/ 	.byte	0x02, 0x09, 0x00, 0x00, 0x02, 0x02, 0x01, 0x00, 0x02, 0x05, 0x05, 0x00, 0x03, 0x07, 0x01, 0x01
        /*0010*/ 	.byte	0x02, 0x03, 0x00, 0x00, 0x02, 0x06, 0x01, 0x00, 0x04, 0x0b, 0x08, 0x00, 0x01, 0x00, 0x00, 0x00
        /*0020*/ 	.byte	0x00, 0x00, 0x00, 0x00


//--------------------- .nv.info._Z14distanceKernelPfS_f --------------------------
	.section	.nv.info._Z14distanceKernelPfS_f,"",@"SHT_CUDA_INFO"
	.sectionflags	@""
	.align	4


	//----- nvinfo : EIATTR_CUDA_API_VERSION
	.align		4
        /*0000*/ 	.byte	0x04, 0x37
        /*0002*/ 	.short	(.L_10 - .L_9)
.L_9:
        /*0004*/ 	.word	0x00000082


	//----- nvinfo : EIATTR_KPARAM_INFO
	.align		4
.L_10:
        /*0008*/ 	.byte	0x04, 0x17
        /*000a*/ 	.short	(.L_12 - .L_11)
.L_11:
        /*000c*/ 	.word	0x00000000
        /*0010*/ 	.short	0x0002
        /*0012*/ 	.short	0x0010
        /*0014*/ 	.byte	0x00, 0xf0, 0x11, 0x00


	//----- nvinfo : EIATTR_KPARAM_INFO
	.align		4
.L_12:
        /*0018*/ 	.byte	0x04, 0x17
        /*001a*/ 	.short	(.L_14 - .L_13)
.L_13:
        /*001c*/ 	.word	0x00000000
        /*0020*/ 	.short	0x0001
        /*0022*/ 	.short	0x0008
        /*0024*/ 	.byte	0x00, 0xf5, 0x21, 0x00


	//----- nvinfo : EIATTR_KPARAM_INFO
	.align		4
.L_14:
        /*0028*/ 	.byte	0x04, 0x17
        /*002a*/ 	.short	(.L_16 - .L_15)
.L_15:
        /*002c*/ 	.word	0x00000000
        /*0030*/ 	.short	0x0000
        /*0032*/ 	.short	0x0000
        /*0034*/ 	.byte	0x00, 0xf5, 0x21, 0x00


	//----- nvinfo : EIATTR_SPARSE_MMA_MASK
	.align		4
.L_16:
        /*0038*/ 	.byte	0x03, 0x50
        /*003a*/ 	.short	0x0000


	//----- nvinfo : EIATTR_MAXREG_COUNT
	.align		4
        /*003c*/ 	.byte	0x03, 0x1b
        /*003e*/ 	.short	0x00ff


	//----- nvinfo : EIATTR_EXTERNS
	.align		4
        /*0040*/ 	.byte	0x04, 0x0f
        /*0042*/ 	.short	(.L_18 - .L_17)


	//   ....[0]....
	.align		4
.L_17:
        /*0044*/ 	.word	index@(vprintf)


	//----- nvinfo : EIATTR_MERCURY_ISA_VERSION
	.align		4
.L_18:
        /*0048*/ 	.byte	0x03, 0x5f
        /*004a*/ 	.short	0x0101


	//----- nvinfo : EIATTR_VRC_CTA_INIT_COUNT
	.align		4
        /*004c*/ 	.byte	0x02, 0x4a
	.zero		1
	.zero		1


	//----- nvinfo : EIATTR_SYSCALL_OFFSETS
	.align		4
        /*0050*/ 	.byte	0x04, 0x46
        /*0052*/ 	.short	(.L_20 - .L_19)


	//   ....[0]....
.L_19:
        /*0054*/ 	.word	0x000002c0


	//----- nvinfo : EIATTR_EXIT_INSTR_OFFSETS
	.align		4
.L_20:
        /*0058*/ 	.byte	0x04, 0x1c
        /*005a*/ 	.short	(.L_22 - .L_21)


	//   ....[0]....
.L_21:
        /*005c*/ 	.word	0x000002d0


	//----- nvinfo : EIATTR_CRS_STACK_SIZE
	.align		4
.L_22:
        /*0060*/ 	.byte	0x04, 0x1e
        /*0062*/ 	.short	(.L_24 - .L_23)
.L_23:
        /*0064*/ 	.word	0x00000000


	//----- nvinfo : EIATTR_CBANK_PARAM_SIZE
	.align		4
.L_24:
        /*0068*/ 	.byte	0x03, 0x19
        /*006a*/ 	.short	0x0014


	//----- nvinfo : EIATTR_PARAM_CBANK
	.align		4
        /*006c*/ 	.byte	0x04, 0x0a
        /*006e*/ 	.short	(.L_26 - .L_25)
	.align		4
.L_25:
        /*0070*/ 	.word	index@(.nv.constant0._Z14distanceKernelPfS_f)
        /*0074*/ 	.short	0x0380
        /*0076*/ 	.short	0x0014


	//----- nvinfo : EIATTR_SW_WAR
	.align		4
.L_26:
        /*0078*/ 	.byte	0x04, 0x36
        /*007a*/ 	.short	(.L_28 - .L_27)
.L_27:
        /*007c*/ 	.word	0x00000008
.L_28:


//--------------------- .nv.callgraph             --------------------------
	.section	.nv.callgraph,"",@"SHT_CUDA_CALLGRAPH"
	.align	4
	.sectionentsize	8
	.align		4
        /*0000*/ 	.word	0x00000000
	.align		4
        /*0004*/ 	.word	0xffffffff
	.align		4
        /*0008*/ 	.word	index@(_Z14distanceKernelPfS_f)
	.align		4
        /*000c*/ 	.word	index@(vprintf)
	.align		4
        /*0010*/ 	.word	0x00000000
	.align		4
        /*0014*/ 	.word	0xfffffffe
	.align		4
        /*0018*/ 	.word	0x00000000
	.align		4
        /*001c*/ 	.word	0xfffffffd
	.align		4
        /*0020*/ 	.word	0x00000000
	.align		4
        /*0024*/ 	.word	0xfffffffc


//--------------------- .nv.constant4             --------------------------
	.section	.nv.constant4,"a",@progbits
	.align	8
	.align		8
.nv.constant4:
        /*0000*/ 	.dword	vprintf
	.align		8
        /*0008*/ 	.dword	$str


//--------------------- .text._Z14distanceKernelPfS_f --------------------------
	.section	.text._Z14distanceKernelPfS_f,"ax",@progbits
	.align	128
        .global         _Z14distanceKernelPfS_f
        .type           _Z14distanceKernelPfS_f,@function
        .size           _Z14distanceKernelPfS_f,(.L_x_7 - _Z14distanceKernelPfS_f)
        .other          _Z14distanceKernelPfS_f,@"STO_CUDA_ENTRY STV_DEFAULT"
_Z14distanceKernelPfS_f:
.text._Z14distanceKernelPfS_f:
[----:B------:R-:W0:Y:S01]  /*0000*/  LDC R1, c[0x0][0x37c] ;  /* 0x0000df00ff017b82 */ /* 0x000e220000000800 */
[----:B------:R-:W1:Y:S01]  /*0010*/  S2R R3, SR_TID.X ;  /* 0x0000000000037919 */ /* 0x000e620000002100 */
[----:B------:R-:W2:Y:S06]  /*0020*/  LDCU UR7, c[0x0][0x2fc] ;  /* 0x00005f80ff0777ac */ /* 0x000eac0008000800 */
[----:B------:R-:W1:Y:S01]  /*0030*/  S2UR UR6, SR_CTAID.X ;  /* 0x00000000000679c3 */ /* 0x000e620000002500 */
[----:B0-----:R-:W-:Y:S01]  /*0040*/  IADD3 R1, PT, PT, R1, -0x8, RZ ;  /* 0xfffffff801017810 */ /* 0x001fe20007ffe0ff */
[----:B------:R-:W0:Y:S01]  /*0050*/  LDCU.64 UR4, c[0x0][0x358] ;  /* 0x00006b00ff0477ac */ /* 0x000e220008000a00 */
[----:B------:R-:W3:Y:S05]  /*0060*/  LDCU UR8, c[0x0][0x390] ;  /* 0x00007200ff0877ac */ /* 0x000eea0008000800 */
[----:B------:R-:W1:Y:S08]  /*0070*/  LDC R2, c[0x0][0x360] ;  /* 0x0000d800ff027b82 */ /* 0x000e700000000800 */
[----:B------:R-:W4:Y:S01]  /*0080*/  LDC.64 R4, c[0x0][0x388] ;  /* 0x0000e200ff047b82 */ /* 0x000f220000000a00 */
[----:B-1----:R-:W-:-:S04]  /*0090*/  IMAD R2, R2, UR6, R3 ;  /* 0x0000000602027c24 */ /* 0x002fc8000f8e0203 */
[----:B----4-:R-:W-:-:S06]  /*00a0*/  IMAD.WIDE R4, R2, 0x4, R4 ;  /* 0x0000000402047825 */ /* 0x010fcc00078e0204 */
[----:B0-----:R-:W3:Y:S01]  /*00b0*/  LDG.E R4, desc[UR4][R4.64] ;  /* 0x0000000404047981 */ /* 0x001ee2000c1e1900 */
[----:B------:R-:W0:Y:S01]  /*00c0*/  LDCU UR6, c[0x0][0x2f8] ;  /* 0x00005f00ff0677ac */ /* 0x000e220008000800 */
[----:B------:R-:W-:Y:S01]  /*00d0*/  BSSY.RECONVERGENT B0, `(.L_x_0) ;  /* 0x0000013000007945 */ /* 0x000fe20003800200 */
[----:B0-----:R-:W-:Y:S01]  /*00e0*/  IADD3 R6, P1, PT, R1, UR6, RZ ;  /* 0x0000000601067c10 */ /* 0x001fe2000ff3e0ff */
[----:B---3--:R-:W-:-:S04]  /*00f0*/  FADD R0, -R4, UR8 ;  /* 0x0000000804007e21 */ /* 0x008fc80008000100 */
[----:B------:R-:W-:-:S04]  /*0100*/  FMUL R0, R0, R0 ;  /* 0x0000000000007220 */ /* 0x000fc80000400000 */
[----:B------:R0:W1:Y:S01]  /*0110*/  MUFU.RSQ R3, R0 ;  /* 0x0000000000037308 */ /* 0x0000620000001400 */
[----:B------:R-:W-:-:S04]  /*0120*/  IADD3 R7, PT, PT, R0, -0xd000000, RZ ;  /* 0xf300000000077810 */ /* 0x000fc80007ffe0ff */
[----:B------:R-:W-:Y:S02]  /*0130*/  ISETP.GT.U32.AND P0, PT, R7, 0x727fffff, PT ;  /* 0x727fffff0700780c */ /* 0x000fe40003f04070 */
[----:B--2---:R-:W-:-:S11]  /*0140*/  IADD3.X R7, PT, PT, RZ, UR7, RZ, P1, !PT ;  /* 0x00000007ff077c10 */ /* 0x004fd60008ffe4ff */
[----:B01----:R-:W-:Y:S05]  /*0150*/  @!P0 BRA `(.L_x_1) ;  /* 0x0000000000188947 */ /* 0x003fea0003800000 */
[----:B------:R-:W-:Y:S01]  /*0160*/  BSSY.RECONVERGENT B1, `(.L_x_2) ;  /* 0x0000003000017945 */ /* 0x000fe20003800200 */
[----:B------:R-:W-:-:S07]  /*0170*/  MOV R10, 0x190 ;  /* 0x00000190000a7802 */ /* 0x000fce0000000f00 */
[----:B------:R-:W-:Y:S05]  /*0180*/  CALL.REL.NOINC `($__internal_0_$__cuda_sm20_sqrt_rn_f32_slowpath) ;  /* 0x0000000000547944 */ /* 0x000fea0003c00000 */
[----:B------:R-:W-:Y:S05]  /*0190*/  BSYNC.RECONVERGENT B1 ;  /* 0x0000000000017941 */ /* 0x000fea0003800200 */
.L_x_2:
[----:B------:R-:W-:Y:S01]  /*01a0*/  MOV R0, R3 ;  /* 0x0000000300007202 */ /* 0x000fe20000000f00 */
[----:B------:R-:W-:Y:S06]  /*01b0*/  BRA `(.L_x_3) ;  /* 0x0000000000107947 */ /* 0x000fec0003800000 */
.L_x_1:
[----:B------:R-:W-:Y:S01]  /*01c0*/  FMUL.FTZ R5, R0, R3 ;  /* 0x0000000300057220 */ /* 0x000fe20000410000 */
[----:B------:R-:W-:-:S03]  /*01d0*/  FMUL.FTZ R3, R3, 0.5 ;  /* 0x3f00000003037820 */ /* 0x000fc60000410000 */
[----:B------:R-:W-:-:S04]  /*01e0*/  FFMA R0, -R5, R5, R0 ;  /* 0x0000000505007223 */ /* 0x000fc80000000100 */
[----:B------:R-:W-:-:S07]  /*01f0*/  FFMA R0, R0, R3, R5 ;  /* 0x0000000300007223 */ /* 0x000fce0000000005 */
.L_x_3:
[----:B------:R-:W-:Y:S05]  /*0200*/  BSYNC.RECONVERGENT B0 ;  /* 0x0000000000007941 */ /* 0x000fea0003800200 */
.L_x_0:
[----:B------:R-:W0:Y:S01]  /*0210*/  LDC.64 R4, c[0x0][0x380] ;  /* 0x0000e000ff047b82 */ /* 0x000e220000000a00 */
[----:B------:R-:W1:Y:S01]  /*0220*/  F2F.F64.F32 R8, R0 ;  /* 0x0000000000087310 */ /* 0x000e620000201800 */
[----:B------:R-:W-:Y:S01]  /*0230*/  MOV R10, 0x0 ;  /* 0x00000000000a7802 */ /* 0x000fe20000000f00 */
[----:B------:R-:W2:Y:S05]  /*0240*/  LDCU.64 UR6, c[0x4][0x8] ;  /* 0x01000100ff0677ac */ /* 0x000eaa0008000a00 */
[----:B------:R-:W3:Y:S01]  /*0250*/  LDC.64 R10, c[0x4][R10] ;  /* 0x010000000a0a7b82 */ /* 0x000ee20000000a00 */
[----:B-1----:R1:W-:Y:S01]  /*0260*/  STL.64 [R1], R8 ;  /* 0x0000000801007387 */ /* 0x0023e20000100a00 */
[----:B0-----:R-:W-:Y:S01]  /*0270*/  IMAD.WIDE R2, R2, 0x4, R4 ;  /* 0x0000000402027825 */ /* 0x001fe200078e0204 */
[----:B--2---:R-:W-:-:S02]  /*0280*/  MOV R4, UR6 ;  /* 0x0000000600047c02 */ /* 0x004fc40008000f00 */
[----:B------:R-:W-:Y:S02]  /*0290*/  MOV R5, UR7 ;  /* 0x0000000700057c02 */ /* 0x000fe40008000f00 */
[----:B------:R1:W-:Y:S05]  /*02a0*/  STG.E desc[UR4][R2.64], R0 ;  /* 0x0000000002007986 */ /* 0x0003ea000c101904 */
[----:B------:R-:W-:-:S07]  /*02b0*/  LEPC R20, `(.L_x_4) ;  /* 0x000000001014794e */ /* 0x000fce0000000000 */
[----:B-1-3--:R-:W-:Y:S05]  /*02c0*/  CALL.ABS.NOINC R10 ;  /* 0x000000000a007343 */ /* 0x00afea0003c00000 */
.L_x_4:
[----:B------:R-:W-:Y:S05]  /*02d0*/  EXIT ;  /* 0x000000000000794d */ /* 0x000fea0003800000 */
        .weak           $__internal_0_$__cuda_sm20_sqrt_rn_f32_slowpath
        .type           $__internal_0_$__cuda_sm20_sqrt_rn_f32_slowpath,@function
        .size           $__internal_0_$__cuda_sm20_sqrt_rn_f32_slowpath,(.L_x_7 - $__internal_0_$__cuda_sm20_sqrt_rn_f32_slowpath)
$__internal_0_$__cuda_sm20_sqrt_rn_f32_slowpath:
[----:B------:R-:W-:-:S13]  /*02e0*/  LOP3.LUT P0, RZ, R0, 0x7fffffff, RZ, 0xc0, !PT ;  /* 0x7fffffff00ff7812 */ /* 0x000fda000780c0ff */
[----:B------:R-:W-:Y:S01]  /*02f0*/  @!P0 MOV R3, R0 ;  /* 0x0000000000038202 */ /* 0x000fe20000000f00 */
[----:B------:R-:W-:Y:S06]  /*0300*/  @!P0 BRA `(.L_x_5) ;  /* 0x0000000000408947 */ /* 0x000fec0003800000 */
[----:B------:R-:W-:-:S13]  /*0310*/  FSETP.GEU.FTZ.AND P0, PT, R0, RZ, PT ;  /* 0x000000ff0000720b */ /* 0x000fda0003f1e000 */
[----:B------:R-:W-:Y:S01]  /*0320*/  @!P0 MOV R3, 0x7fffffff ;  /* 0x7fffffff00038802 */ /* 0x000fe20000000f00 */
[----:B------:R-:W-:Y:S06]  /*0330*/  @!P0 BRA `(.L_x_5) ;  /* 0x0000000000348947 */ /* 0x000fec0003800000 */
[----:B------:R-:W-:-:S13]  /*0340*/  FSETP.GTU.FTZ.AND P0, PT, |R0|, +INF , PT ;  /* 0x7f8000000000780b */ /* 0x000fda0003f1c200 */
[----:B------:R-:W-:Y:S01]  /*0350*/  @P0 FADD.FTZ R3, R0, 1 ;  /* 0x3f80000000030421 */ /* 0x000fe20000010000 */
[----:B------:R-:W-:Y:S06]  /*0360*/  @P0 BRA `(.L_x_5) ;  /* 0x0000000000280947 */ /* 0x000fec0003800000 */
[----:B------:R-:W-:-:S13]  /*0370*/  FSETP.NEU.FTZ.AND P0, PT, |R0|, +INF , PT ;  /* 0x7f8000000000780b */ /* 0x000fda0003f1d200 */
[----:B------:R-:W-:-:S04]  /*0380*/  @P0 FFMA R4, R0, 1.84467440737095516160e+19, RZ ;  /* 0x5f80000000040823 */ /* 0x000fc800000000ff */
[----:B------:R-:W0:Y:S02]  /*0390*/  @P0 MUFU.RSQ R3, R4 ;  /* 0x0000000400030308 */ /* 0x000e240000001400 */
[----:B0-----:R-:W-:Y:S01]  /*03a0*/  @P0 FMUL.FTZ R5, R4, R3 ;  /* 0x0000000304050220 */ /* 0x001fe20000410000 */
[----:B------:R-:W-:Y:S01]  /*03b0*/  @P0 FMUL.FTZ R9, R3, 0.5 ;  /* 0x3f00000003090820 */ /* 0x000fe20000410000 */
[----:B------:R-:W-:Y:S02]  /*03c0*/  @!P0 MOV R3, R0 ;  /* 0x0000000000038202 */ /* 0x000fe40000000f00 */
[----:B------:R-:W-:-:S04]  /*03d0*/  @P0 FADD.FTZ R8, -R5, -RZ ;  /* 0x800000ff05080221 */ /* 0x000fc80000010100 */
[----:B------:R-:W-:-:S04]  /*03e0*/  @P0 FFMA R8, R5, R8, R4 ;  /* 0x0000000805080223 */ /* 0x000fc80000000004 */
[----:B------:R-:W-:-:S04]  /*03f0*/  @P0 FFMA R8, R8, R9, R5 ;  /* 0x0000000908080223 */ /* 0x000fc80000000005 */
[----:B------:R-:W-:-:S07]  /*0400*/  @P0 FMUL.FTZ R3, R8, 2.3283064365386962891e-10 ;  /* 0x2f80000008030820 */ /* 0x000fce0000410000 */
.L_x_5:
[----:B------:R-:W-:Y:S01]  /*0410*/  HFMA2 R5, -RZ, RZ, 0, 0 ;  /* 0x00000000ff057431 */ /* 0x000fe200000001ff */
[----:B------:R-:W-:-:S04]  /*0420*/  MOV R4, R10 ;  /* 0x0000000a00047202 */ /* 0x000fc80000000f00 */
[----:B------:R-:W-:Y:S05]  /*0430*/  RET.REL.NODEC R4 `(_Z14distanceKernelPfS_f) ;  /* 0xfffffff804f07950 */ /* 0x000fea0003c3ffff */
.L_x_6:
[----:B------:R-:W-:-:S00]  /*0440*/  BRA `(.L_x_6) ;  /* 0xfffffffc00fc7947 */ /* 0x000fc0000383ffff */
[----:B------:R-:W-:-:S00]  /*0450*/  NOP ;  /* 0x0000000000007918 */ /* 0x000fc00000000000 */
        /* <DEDUP_REMOVED lines=10> */
.L_x_7:


//--------------------- .nv.global.init           --------------------------
	.section	.nv.global.init,"aw",@progbits
.nv.global.init:
	.type		$str,@object
	.size		$str,(.L_0 - $str)
$str:
        /*0000*/ 	.byte	0x25, 0x66, 0x0a, 0x00
.L_0:


//--------------------- .nv.shared.reserved.0     --------------------------
	.section	.nv.shared.reserved.0,"aw",@nobits
	.weak		__nv_reservedSMEM_offset_0_alias
	.size		__nv_reservedSMEM_offset_0_alias, 0, 64
	.other		__nv_reservedSMEM_offset_0_alias,@"STO_CUDA_RESERVED_SHARED STV_DEFAULT"
__nv_reservedSMEM_offset_0_alias:
	.zero		0
	.zero		64


//--------------------- .nv.constant0._Z14distanceKernelPfS_f --------------------------
	.section	.nv.constant0._Z14distanceKernelPfS_f,"a",@progbits
	.sectionflags	@""
	.align	4
.nv.constant0._Z14distanceKernelPfS_f:
	.zero		916


//--------------------- SYMBOLS --------------------------

	.type		.nv.reservedSmem.offset0,@object
	.size		.nv.reservedSmem.offset0,0x4
	.type		vprintf,@function
